//
// Generated by NVIDIA NVVM Compiler
//
// Compiler Build ID: CL-36424714
// Cuda compilation tools, release 13.0, V13.0.88
// Based on NVVM 20.0.0
//

.version 9.0
.target sm_100
.address_size 64

	// .globl	_Z15d_apply_sigmoidPfi

.visible .entry _Z15d_apply_sigmoidPfi(
	.param .u64 .ptr .align 1 _Z15d_apply_sigmoidPfi_param_0,
	.param .u32 _Z15d_apply_sigmoidPfi_param_1
)
{
	.reg .pred 	%p<2>;
	.reg .b32 	%r<5>;
	.reg .b32 	%f<15>;
	.reg .b64 	%rd<5>;
	.reg .b64 	%fd<4>;

	ld.param.u64 	%rd1, [_Z15d_apply_sigmoidPfi_param_0];
	ld.param.u32 	%r2, [_Z15d_apply_sigmoidPfi_param_1];
	mov.u32 	%r1, %tid.x;
	setp.ge.s32 	%p1, %r1, %r2;
	@%p1 bra 	$L__BB0_2;
	cvta.to.global.u64 	%rd2, %rd1;
	mul.wide.u32 	%rd3, %r1, 4;
	add.s64 	%rd4, %rd2, %rd3;
	ld.global.f32 	%f1, [%rd4];
	fma.rn.f32 	%f2, %f1, 0fBBBB989D, 0f3F000000;
	cvt.sat.f32.f32 	%f3, %f2;
	mov.f32 	%f4, 0f4B400001;
	mov.f32 	%f5, 0f437C0000;
	fma.rm.f32 	%f6, %f3, %f5, %f4;
	add.f32 	%f7, %f6, 0fCB40007F;
	neg.f32 	%f8, %f7;
	fma.rn.f32 	%f9, %f1, 0fBFB8AA3B, %f8;
	fma.rn.f32 	%f10, %f1, 0fB2A57060, %f9;
	mov.b32 	%r3, %f6;
	shl.b32 	%r4, %r3, 23;
	mov.b32 	%f11, %r4;
	ex2.approx.ftz.f32 	%f12, %f10;
	mul.f32 	%f13, %f12, %f11;
	cvt.f64.f32 	%fd1, %f13;
	add.f64 	%fd2, %fd1, 0d3FF0000000000000;
	rcp.rn.f64 	%fd3, %fd2;
	cvt.rn.f32.f64 	%f14, %fd3;
	st.global.f32 	[%rd4], %f14;
$L__BB0_2:
	ret;

}
	// .globl	_Z6d_subsPfS_S_
.visible .entry _Z6d_subsPfS_S_(
	.param .u64 .ptr .align 1 _Z6d_subsPfS_S__param_0,
	.param .u64 .ptr .align 1 _Z6d_subsPfS_S__param_1,
	.param .u64 .ptr .align 1 _Z6d_subsPfS_S__param_2
)
{
	.reg .b32 	%r<2>;
	.reg .b32 	%f<4>;
	.reg .b64 	%rd<11>;

	ld.param.u64 	%rd1, [_Z6d_subsPfS_S__param_0];
	ld.param.u64 	%rd2, [_Z6d_subsPfS_S__param_1];
	ld.param.u64 	%rd3, [_Z6d_subsPfS_S__param_2];
	cvta.to.global.u64 	%rd4, %rd1;
	cvta.to.global.u64 	%rd5, %rd3;
	cvta.to.global.u64 	%rd6, %rd2;
	mov.u32 	%r1, %tid.x;
	mul.wide.u32 	%rd7, %r1, 4;
	add.s64 	%rd8, %rd6, %rd7;
	ld.global.f32 	%f1, [%rd8];
	add.s64 	%rd9, %rd5, %rd7;
	ld.global.f32 	%f2, [%rd9];
	sub.f32 	%f3, %f1, %f2;
	add.s64 	%rd10, %rd4, %rd7;
	st.global.f32 	[%rd10], %f3;
	ret;

}


// ===== COMPILED SASS (sm_100) =====

	.target	sm_100

	.elftype	@"ET_EXEC"


//--------------------- .note.nv.tkinfo           --------------------------
	.section	.note.nv.tkinfo,"",@"SHT_NOTE"
	.sectionflags	@"SHF_NOTE_NV_TKINFO"
	.tkinfo
        /*0018*/ 	.word	0x00000002
        /*0030*/ 	.string	""
        /*0030*/ 	.string	"ptxas"
        /*0030*/ 	.string	"Cuda compilation tools, release 13.0, V13.0.88"
        /*0030*/ 	.string	"Build cuda_13.0.r13.0/compiler.36424714_0"
        /*0030*/ 	.string	"-arch sm_100 -m 64 "



//--------------------- .note.nv.cuinfo           --------------------------
	.section	.note.nv.cuinfo,"",@"SHT_NOTE"
	.sectionflags	@"SHF_NOTE_NV_CUINFO"
        /*0018*/ 	.short	0x0002
        /*001a*/ 	.short	0x0064
        /*001c*/ 	.short	0x0082
	.zero		2


//--------------------- .nv.info                  --------------------------
	.section	.nv.info,"",@"SHT_CUDA_INFO"
	.align	4


	//----- nvinfo : EIATTR_REGCOUNT
	.align		4
        /*0000*/ 	.byte	0x04, 0x2f
        /*0002*/ 	.short	(.L_1 - .L_0)
	.align		4
.L_0:
        /*0004*/ 	.word	index@(_Z15d_apply_sigmoidPfi)
        /*0008*/ 	.word	0x0000000f


	//----- nvinfo : EIATTR_FRAME_SIZE
	.align		4
.L_1:
        /*000c*/ 	.byte	0x04, 0x11
        /*000e*/ 	.short	(.L_3 - .L_2)
	.align		4
.L_2:
        /*0010*/ 	.word	index@($__internal_0_$__cuda_sm20_dblrcp_rn_slowpath_v3)
        /*0014*/ 	.word	0x00000000


	//----- nvinfo : EIATTR_FRAME_SIZE
	.align		4
.L_3:
        /*0018*/ 	.byte	0x04, 0x11
        /*001a*/ 	.short	(.L_5 - .L_4)
	.align		4
.L_4:
        /*001c*/ 	.word	index@(_Z15d_apply_sigmoidPfi)
        /*0020*/ 	.word	0x00000000


	//----- nvinfo : EIATTR_REGCOUNT
	.align		4
.L_5:
        /*0024*/ 	.byte	0x04, 0x2f
        /*0026*/ 	.short	(.L_7 - .L_6)
	.align		4
.L_6:
        /*0028*/ 	.word	index@(_Z6d_subsPfS_S_)
        /*002c*/ 	.word	0x0000000c


	//----- nvinfo : EIATTR_FRAME_SIZE
	.align		4
.L_7:
        /*0030*/ 	.byte	0x04, 0x11
        /*0032*/ 	.short	(.L_9 - .L_8)
	.align		4
.L_8:
        /*0034*/ 	.word	index@(_Z6d_subsPfS_S_)
        /*0038*/ 	.word	0x00000000


	//----- nvinfo : EIATTR_MIN_STACK_SIZE
	.align		4
.L_9:
        /*003c*/ 	.byte	0x04, 0x12
        /*003e*/ 	.short	(.L_11 - .L_10)
	.align		4
.L_10:
        /*0040*/ 	.word	index@(_Z6d_subsPfS_S_)
        /*0044*/ 	.word	0x00000000


	//----- nvinfo : EIATTR_MIN_STACK_SIZE
	.align		4
.L_11:
        /*0048*/ 	.byte	0x04, 0x12
        /*004a*/ 	.short	(.L_13 - .L_12)
	.align		4
.L_12:
        /*004c*/ 	.word	index@(_Z15d_apply_sigmoidPfi)
        /*0050*/ 	.word	0x00000000
.L_13:


//--------------------- .nv.compat                --------------------------
	.section	.nv.compat,"",@"SHT_CUDA_COMPAT_INFO"
	.align	4
        /*0000*/ 	.byte	0x02, 0x09, 0x00, 0x00, 0x02, 0x02, 0x01, 0x00, 0x02, 0x05, 0x05, 0x00, 0x03, 0x07, 0x01, 0x01
        /*0010*/ 	.byte	0x02, 0x03, 0x00, 0x00, 0x02, 0x06, 0x01, 0x00, 0x04, 0x0b, 0x08, 0x00, 0x01, 0x00, 0x00, 0x00
        /*0020*/ 	.byte	0x00, 0x00, 0x00, 0x00


//--------------------- .nv.info._Z6d_subsPfS_S_  --------------------------
	.section	.nv.info._Z6d_subsPfS_S_,"",@"SHT_CUDA_INFO"
	.sectionflags	@""
	.align	4


	//----- nvinfo : EIATTR_CUDA_API_VERSION
	.align		4
        /*0000*/ 	.byte	0x04, 0x37
        /*0002*/ 	.short	(.L_15 - .L_14)
.L_14:
        /*0004*/ 	.word	0x00000082


	//----- nvinfo : EIATTR_KPARAM_INFO
	.align		4
.L_15:
        /*0008*/ 	.byte	0x04, 0x17
        /*000a*/ 	.short	(.L_17 - .L_16)
.L_16:
        /*000c*/ 	.word	0x00000000
        /*0010*/ 	.short	0x0002
        /*0012*/ 	.short	0x0010
        /*0014*/ 	.byte	0x00, 0xf5, 0x21, 0x00


	//----- nvinfo : EIATTR_KPARAM_INFO
	.align		4
.L_17:
        /*0018*/ 	.byte	0x04, 0x17
        /*001a*/ 	.short	(.L_19 - .L_18)
.L_18:
        /*001c*/ 	.word	0x00000000
        /*0020*/ 	.short	0x0001
        /*0022*/ 	.short	0x0008
        /*0024*/ 	.byte	0x00, 0xf5, 0x21, 0x00


	//----- nvinfo : EIATTR_KPARAM_INFO
	.align		4
.L_19:
        /*0028*/ 	.byte	0x04, 0x17
        /*002a*/ 	.short	(.L_21 - .L_20)
.L_20:
        /*002c*/ 	.word	0x00000000
        /*0030*/ 	.short	0x0000
        /*0032*/ 	.short	0x0000
        /*0034*/ 	.byte	0x00, 0xf5, 0x21, 0x00


	//----- nvinfo : EIATTR_SPARSE_MMA_MASK
	.align		4
.L_21:
        /*0038*/ 	.byte	0x03, 0x50
        /*003a*/ 	.short	0x0000


	//----- nvinfo : EIATTR_MAXREG_COUNT
	.align		4
        /*003c*/ 	.byte	0x03, 0x1b
        /*003e*/ 	.short	0x00ff


	//----- nvinfo : EIATTR_MERCURY_ISA_VERSION
	.align		4
        /*0040*/ 	.byte	0x03, 0x5f
        /*0042*/ 	.short	0x0101


	//----- nvinfo : EIATTR_VRC_CTA_INIT_COUNT
	.align		4
        /*0044*/ 	.byte	0x02, 0x4a
	.zero		1
	.zero		1


	//----- nvinfo : EIATTR_EXIT_INSTR_OFFSETS
	.align		4
        /*0048*/ 	.byte	0x04, 0x1c
        /*004a*/ 	.short	(.L_23 - .L_22)


	//   ....[0]....
.L_22:
        /*004c*/ 	.word	0x000000d0


	//----- nvinfo : EIATTR_CBANK_PARAM_SIZE
	.align		4
.L_23:
        /*0050*/ 	.byte	0x03, 0x19
        /*0052*/ 	.short	0x0018


	//----- nvinfo : EIATTR_PARAM_CBANK
	.align		4
        /*0054*/ 	.byte	0x04, 0x0a
        /*0056*/ 	.short	(.L_25 - .L_24)
	.align		4
.L_24:
        /*0058*/ 	.word	index@(.nv.constant0._Z6d_subsPfS_S_)
        /*005c*/ 	.short	0x0380
        /*005e*/ 	.short	0x0018


	//----- nvinfo : EIATTR_SW_WAR
	.align		4
.L_25:
        /*0060*/ 	.byte	0x04, 0x36
        /*0062*/ 	.short	(.L_27 - .L_26)
.L_26:
        /*0064*/ 	.word	0x00000008
.L_27:


//--------------------- .nv.info._Z15d_apply_sigmoidPfi --------------------------
	.section	.nv.info._Z15d_apply_sigmoidPfi,"",@"SHT_CUDA_INFO"
	.sectionflags	@""
	.align	4


	//----- nvinfo : EIATTR_CUDA_API_VERSION
	.align		4
        /*0000*/ 	.byte	0x04, 0x37
        /*0002*/ 	.short	(.L_29 - .L_28)
.L_28:
        /*0004*/ 	.word	0x00000082


	//----- nvinfo : EIATTR_KPARAM_INFO
	.align		4
.L_29:
        /*0008*/ 	.byte	0x04, 0x17
        /*000a*/ 	.short	(.L_31 - .L_30)
.L_30:
        /*000c*/ 	.word	0x00000000
        /*0010*/ 	.short	0x0001
        /*0012*/ 	.short	0x0008
        /*0014*/ 	.byte	0x00, 0xf0, 0x11, 0x00


	//----- nvinfo : EIATTR_KPARAM_INFO
	.align		4
.L_31:
        /*0018*/ 	.byte	0x04, 0x17
        /*001a*/ 	.short	(.L_33 - .L_32)
.L_32:
        /*001c*/ 	.word	0x00000000
        /*0020*/ 	.short	0x0000
        /*0022*/ 	.short	0x0000
        /*0024*/ 	.byte	0x00, 0xf5, 0x21, 0x00


	//----- nvinfo : EIATTR_SPARSE_MMA_MASK
	.align		4
.L_33:
        /*0028*/ 	.byte	0x03, 0x50
        /*002a*/ 	.short	0x0000


	//----- nvinfo : EIATTR_MAXREG_COUNT
	.align		4
        /*002c*/ 	.byte	0x03, 0x1b
        /*002e*/ 	.short	0x00ff


	//----- nvinfo : EIATTR_MERCURY_ISA_VERSION
	.align		4
        /*0030*/ 	.byte	0x03, 0x5f
        /*0032*/ 	.short	0x0101


	//----- nvinfo : EIATTR_VRC_CTA_INIT_COUNT
	.align		4
        /*0034*/ 	.byte	0x02, 0x4a
	.zero		1
	.zero		1


	//----- nvinfo : EIATTR_EXIT_INSTR_OFFSETS
	.align		4
        /*0038*/ 	.byte	0x04, 0x1c
        /*003a*/ 	.short	(.L_35 - .L_34)


	//   ....[0]....
.L_34:
        /*003c*/ 	.word	0x00000040


	//   ....[1]....
        /*0040*/ 	.word	0x00000260


	//----- nvinfo : EIATTR_CRS_STACK_SIZE
	.align		4
.L_35:
        /*0044*/ 	.byte	0x04, 0x1e
        /*0046*/ 	.short	(.L_37 - .L_36)
.L_36:
        /*0048*/ 	.word	0x00000000


	//----- nvinfo : EIATTR_CBANK_PARAM_SIZE
	.align		4
.L_37:
        /*004c*/ 	.byte	0x03, 0x19
        /*004e*/ 	.short	0x000c


	//----- nvinfo : EIATTR_PARAM_CBANK
	.align		4
        /*0050*/ 	.byte	0x04, 0x0a
        /*0052*/ 	.short	(.L_39 - .L_38)
	.align		4
.L_38:
        /*0054*/ 	.word	index@(.nv.constant0._Z15d_apply_sigmoidPfi)
        /*0058*/ 	.short	0x0380
        /*005a*/ 	.short	0x000c


	//----- nvinfo : EIATTR_SW_WAR
	.align		4
.L_39:
        /*005c*/ 	.byte	0x04, 0x36
        /*005e*/ 	.short	(.L_41 - .L_40)
.L_40:
        /*0060*/ 	.word	0x00000008
.L_41:


//--------------------- .nv.callgraph             --------------------------
	.section	.nv.callgraph,"",@"SHT_CUDA_CALLGRAPH"
	.align	4
	.sectionentsize	8
	.align		4
        /*0000*/ 	.word	0x00000000
	.align		4
        /*0004*/ 	.word	0xffffffff
	.align		4
        /*0008*/ 	.word	0x00000000
	.align		4
        /*000c*/ 	.word	0xfffffffe
	.align		4
        /*0010*/ 	.word	0x00000000
	.align		4
        /*0014*/ 	.word	0xfffffffd
	.align		4
        /*0018*/ 	.word	0x00000000
	.align		4
        /*001c*/ 	.word	0xfffffffc


//--------------------- .text._Z6d_subsPfS_S_     --------------------------
	.section	.text._Z6d_subsPfS_S_,"ax",@progbits
	.align	128
        .global         _Z6d_subsPfS_S_
        .type           _Z6d_subsPfS_S_,@function
        .size           _Z6d_subsPfS_S_,(.L_x_9 - _Z6d_subsPfS_S_)
        .other          _Z6d_subsPfS_S_,@"STO_CUDA_ENTRY STV_DEFAULT"
_Z6d_subsPfS_S_:
.text._Z6d_subsPfS_S_:
[----:B------:R-:W-:Y:S01]  /*0000*/  LDC R1, c[0x0][0x37c] ;  /* 0x0000df00ff017b82 */ /* 0x000fe20000000800 */
[----:B------:R-:W0:Y:S07]  /*0010*/  S2R R9, SR_TID.X ;  /* 0x0000000000097919 */ /* 0x000e2e0000002100 */
[----:B------:R-:W0:Y:S01]  /*0020*/  LDC.64 R2, c[0x0][0x388] ;  /* 0x0000e200ff027b82 */ /* 0x000e220000000a00 */
[----:B------:R-:W1:Y:S07]  /*0030*/  LDCU.64 UR4, c[0x0][0x358] ;  /* 0x00006b00ff0477ac */ /* 0x000e6e0008000a00 */
[----:B------:R-:W2:Y:S08]  /*0040*/  LDC.64 R4, c[0x0][0x390] ;  /* 0x0000e400ff047b82 */ /* 0x000eb00000000a00 */
[----:B------:R-:W3:Y:S01]  /*0050*/  LDC.64 R6, c[0x0][0x380] ;  /* 0x0000e000ff067b82 */ /* 0x000ee20000000a00 */
[----:B0-----:R-:W-:-:S04]  /*0060*/  IMAD.WIDE.U32 R2, R9, 0x4, R2 ;  /* 0x0000000409027825 */ /* 0x001fc800078e0002 */
[C---:B--2---:R-:W-:Y:S02]  /*0070*/  IMAD.WIDE.U32 R4, R9.reuse, 0x4, R4 ;  /* 0x0000000409047825 */ /* 0x044fe400078e0004 */
[----:B-1----:R-:W2:Y:S04]  /*0080*/  LDG.E R2, desc[UR4][R2.64] ;  /* 0x0000000402027981 */ /* 0x002ea8000c1e1900 */
[----:B------:R-:W2:Y:S01]  /*0090*/  LDG.E R5, desc[UR4][R4.64] ;  /* 0x0000000404057981 */ /* 0x000ea2000c1e1900 */
[----:B---3--:R-:W-:-:S04]  /*00a0*/  IMAD.WIDE.U32 R6, R9, 0x4, R6 ;  /* 0x0000000409067825 */ /* 0x008fc800078e0006 */
[----:B--2---:R-:W-:-:S05]  /*00b0*/  FADD R9, R2, -R5 ;  /* 0x8000000502097221 */ /* 0x004fca0000000000 */
[----:B------:R-:W-:Y:S01]  /*00c0*/  STG.E desc[UR4][R6.64], R9 ;  /* 0x0000000906007986 */ /* 0x000fe2000c101904 */
[----:B------:R-:W-:Y:S05]  /*00d0*/  EXIT ;  /* 0x000000000000794d */ /* 0x000fea0003800000 */
.L_x_0:
[----:B------:R-:W-:-:S00]  /*00e0*/  BRA `(.L_x_0) ;  /* 0xfffffffc00fc7947 */ /* 0x000fc0000383ffff */
[----:B------:R-:W-:-:S00]  /*00f0*/  NOP ;  /* 0x0000000000007918 */ /* 0x000fc00000000000 */
        /* <DEDUP_REMOVED lines=8> */
.L_x_9:


//--------------------- .text._Z15d_apply_sigmoidPfi --------------------------
	.section	.text._Z15d_apply_sigmoidPfi,"ax",@progbits
	.align	128
        .global         _Z15d_apply_sigmoidPfi
        .type           _Z15d_apply_sigmoidPfi,@function
        .size           _Z15d_apply_sigmoidPfi,(.L_x_8 - _Z15d_apply_sigmoidPfi)
        .other          _Z15d_apply_sigmoidPfi,@"STO_CUDA_ENTRY STV_DEFAULT"
_Z15d_apply_sigmoidPfi:
.text._Z15d_apply_sigmoidPfi:
[----:B------:R-:W-:Y:S01]  /*0000*/  LDC R1, c[0x0][0x37c] ;  /* 0x0000df00ff017b82 */ /* 0x000fe20000000800 */
[----:B------:R-:W0:Y:S01]  /*0010*/  S2R R5, SR_TID.X ;  /* 0x0000000000057919 */ /* 0x000e220000002100 */
[----:B------:R-:W0:Y:S02]  /*0020*/  LDCU UR4, c[0x0][0x388] ;  /* 0x00007100ff0477ac */ /* 0x000e240008000800 */
[----:B0-----:R-:W-:-:S13]  /*0030*/  ISETP.GE.AND P0, PT, R5, UR4, PT ;  /* 0x0000000405007c0c */ /* 0x001fda000bf06270 */
[----:B------:R-:W-:Y:S05]  /*0040*/  @P0 EXIT ;  /* 0x000000000000094d */ /* 0x000fea0003800000 */
[----:B------:R-:W0:Y:S01]  /*0050*/  LDC.64 R2, c[0x0][0x380] ;  /* 0x0000e000ff027b82 */ /* 0x000e220000000a00 */
[----:B------:R-:W1:Y:S01]  /*0060*/  LDCU.64 UR4, c[0x0][0x358] ;  /* 0x00006b00ff0477ac */ /* 0x000e620008000a00 */
[----:B0-----:R-:W-:-:S05]  /*0070*/  IMAD.WIDE.U32 R2, R5, 0x4, R2 ;  /* 0x0000000405027825 */ /* 0x001fca00078e0002 */
[----:B-1----:R-:W2:Y:S01]  /*0080*/  LDG.E R0, desc[UR4][R2.64] ;  /* 0x0000000402007981 */ /* 0x002ea2000c1e1900 */
[----:B------:R-:W-:Y:S02]  /*0090*/  HFMA2 R7, -RZ, RZ, 3.7421875, 0 ;  /* 0x437c0000ff077431 */ /* 0x000fe400000001ff */
[----:B------:R-:W-:Y:S01]  /*00a0*/  IMAD.MOV.U32 R5, RZ, RZ, 0x3bbb989d ;  /* 0x3bbb989dff057424 */ /* 0x000fe200078e00ff */
[----:B------:R-:W-:Y:S03]  /*00b0*/  BSSY.RECONVERGENT B0, `(.L_x_1) ;  /* 0x0000018000007945 */ /* 0x000fe60003800200 */
[----:B--2---:R-:W-:-:S04]  /*00c0*/  FFMA.SAT R4, R0, -R5, 0.5 ;  /* 0x3f00000000047423 */ /* 0x004fc80000002805 */
[----:B------:R-:W-:-:S04]  /*00d0*/  FFMA.RM R4, R4, R7, 12582913 ;  /* 0x4b40000104047423 */ /* 0x000fc80000004007 */
[C---:B------:R-:W-:Y:S01]  /*00e0*/  FADD R5, R4.reuse, -12583039 ;  /* 0xcb40007f04057421 */ /* 0x040fe20000000000 */
[----:B------:R-:W-:-:S03]  /*00f0*/  IMAD.SHL.U32 R4, R4, 0x800000, RZ ;  /* 0x0080000004047824 */ /* 0x000fc600078e00ff */
[----:B------:R-:W-:-:S04]  /*0100*/  FFMA R5, R0, -1.4426950216293334961, -R5 ;  /* 0xbfb8aa3b00057823 */ /* 0x000fc80000000805 */
[----:B------:R-:W-:-:S04]  /*0110*/  FFMA R0, R0, -1.925963033500011079e-08, R5 ;  /* 0xb2a5706000007823 */ /* 0x000fc80000000005 */
[----:B------:R-:W0:Y:S02]  /*0120*/  MUFU.EX2 R5, R0 ;  /* 0x0000000000057308 */ /* 0x000e240000000800 */
[----:B0-----:R-:W-:-:S06]  /*0130*/  FMUL R12, R4, R5 ;  /* 0x00000005040c7220 */ /* 0x001fcc0000400000 */
[----:B------:R-:W0:Y:S02]  /*0140*/  F2F.F64.F32 R4, R12 ;  /* 0x0000000c00047310 */ /* 0x000e240000201800 */
[----:B0-----:R-:W-:-:S06]  /*0150*/  DADD R4, R4, 1 ;  /* 0x3ff0000004047429 */ /* 0x001fcc0000000000 */
[----:B------:R-:W0:Y:S04]  /*0160*/  MUFU.RCP64H R7, R5 ;  /* 0x0000000500077308 */ /* 0x000e280000001800 */
[----:B------:R-:W-:-:S04]  /*0170*/  IADD3 R6, PT, PT, R5, 0x300402, RZ ;  /* 0x0030040205067810 */ /* 0x000fc80007ffe0ff */
[----:B------:R-:W-:Y:S02]  /*0180*/  FSETP.GEU.AND P0, PT, |R6|, 5.8789094863358348022e-39, PT ;  /* 0x004004020600780b */ /* 0x000fe40003f0e200 */
[----:B0-----:R-:W-:-:S08]  /*0190*/  DFMA R8, -R4, R6, 1 ;  /* 0x3ff000000408742b */ /* 0x001fd00000000106 */
[----:B------:R-:W-:-:S08]  /*01a0*/  DFMA R8, R8, R8, R8 ;  /* 0x000000080808722b */ /* 0x000fd00000000008 */
[----:B------:R-:W-:-:S08]  /*01b0*/  DFMA R8, R6, R8, R6 ;  /* 0x000000080608722b */ /* 0x000fd00000000006 */
[----:B------:R-:W-:-:S08]  /*01c0*/  DFMA R10, -R4, R8, 1 ;  /* 0x3ff00000040a742b */ /* 0x000fd00000000108 */
[----:B------:R-:W-:Y:S01]  /*01d0*/  DFMA R8, R8, R10, R8 ;  /* 0x0000000a0808722b */ /* 0x000fe20000000008 */
[----:B------:R-:W-:Y:S10]  /*01e0*/  @P0 BRA `(.L_x_2) ;  /* 0x0000000000100947 */ /* 0x000ff40003800000 */
[----:B------:R-:W-:-:S05]  /*01f0*/  LOP3.LUT R0, R5, 0x7fffffff, RZ, 0xc0, !PT ;  /* 0x7fffffff05007812 */ /* 0x000fca00078ec0ff */
[----:B------:R-:W-:Y:S01]  /*0200*/  VIADD R8, R0, 0xfff00000 ;  /* 0xfff0000000087836 */ /* 0x000fe20000000000 */
[----:B------:R-:W-:-:S07]  /*0210*/  MOV R0, 0x230 ;  /* 0x0000023000007802 */ /* 0x000fce0000000f00 */
[----:B------:R-:W-:Y:S05]  /*0220*/  CALL.REL.NOINC `($__internal_0_$__cuda_sm20_dblrcp_rn_slowpath_v3) ;  /* 0x0000000000107944 */ /* 0x000fea0003c00000 */
.L_x_2:
[----:B------:R-:W-:Y:S05]  /*0230*/  BSYNC.RECONVERGENT B0 ;  /* 0x0000000000007941 */ /* 0x000fea0003800200 */
.L_x_1:
[----:B------:R-:W0:Y:S02]  /*0240*/  F2F.F32.F64 R9, R8 ;  /* 0x0000000800097310 */ /* 0x000e240000301000 */
[----:B0-----:R-:W-:Y:S01]  /*0250*/  STG.E desc[UR4][R2.64], R9 ;  /* 0x0000000902007986 */ /* 0x001fe2000c101904 */
[----:B------:R-:W-:Y:S05]  /*0260*/  EXIT ;  /* 0x000000000000794d */ /* 0x000fea0003800000 */
        .weak           $__internal_0_$__cuda_sm20_dblrcp_rn_slowpath_v3
        .type           $__internal_0_$__cuda_sm20_dblrcp_rn_slowpath_v3,@function
        .size           $__internal_0_$__cuda_sm20_dblrcp_rn_slowpath_v3,(.L_x_8 - $__internal_0_$__cuda_sm20_dblrcp_rn_slowpath_v3)
$__internal_0_$__cuda_sm20_dblrcp_rn_slowpath_v3:
[----:B------:R-:W-:Y:S01]  /*0270*/  DSETP.GTU.AND P0, PT, |R4|, +INF , PT ;  /* 0x7ff000000400742a */ /* 0x000fe20003f0c200 */
[----:B------:R-:W-:-:S13]  /*0280*/  BSSY.RECONVERGENT B1, `(.L_x_3) ;  /* 0x0000023000017945 */ /* 0x000fda0003800200 */
[----:B------:R-:W-:Y:S05]  /*0290*/  @P0 BRA `(.L_x_4) ;  /* 0x00000000007c0947 */ /* 0x000fea0003800000 */
[----:B------:R-:W-:-:S04]  /*02a0*/  LOP3.LUT R9, R5, 0x7fffffff, RZ, 0xc0, !PT ;  /* 0x7fffffff05097812 */ /* 0x000fc800078ec0ff */
[----:B------:R-:W-:-:S04]  /*02b0*/  IADD3 R6, PT, PT, R9, -0x1, RZ ;  /* 0xffffffff09067810 */ /* 0x000fc80007ffe0ff */
[----:B------:R-:W-:-:S13]  /*02c0*/  ISETP.GE.U32.AND P0, PT, R6, 0x7fefffff, PT ;  /* 0x7fefffff0600780c */ /* 0x000fda0003f06070 */
[----:B------:R-:W-:Y:S01]  /*02d0*/  @P0 LOP3.LUT R7, R5, 0x7ff00000, RZ, 0x3c, !PT ;  /* 0x7ff0000005070812 */ /* 0x000fe200078e3cff */
[----:B------:R-:W-:Y:S01]  /*02e0*/  @P0 IMAD.MOV.U32 R6, RZ, RZ, RZ ;  /* 0x000000ffff060224 */ /* 0x000fe200078e00ff */
[----:B------:R-:W-:Y:S06]  /*02f0*/  @P0 BRA `(.L_x_5) ;  /* 0x00000000006c0947 */ /* 0x000fec0003800000 */
[----:B------:R-:W-:-:S13]  /*0300*/  ISETP.GE.U32.AND P0, PT, R9, 0x1000001, PT ;  /* 0x010000010900780c */ /* 0x000fda0003f06070 */
[----:B------:R-:W-:Y:S05]  /*0310*/  @!P0 BRA `(.L_x_6) ;  /* 0x0000000000348947 */ /* 0x000fea0003800000 */
[----:B------:R-:W-:Y:S01]  /*0320*/  IADD3 R7, PT, PT, R5, -0x3fe00000, RZ ;  /* 0xc020000005077810 */ /* 0x000fe20007ffe0ff */
[----:B------:R-:W-:-:S03]  /*0330*/  IMAD.MOV.U32 R6, RZ, RZ, R4 ;  /* 0x000000ffff067224 */ /* 0x000fc600078e0004 */
[----:B------:R-:W0:Y:S03]  /*0340*/  MUFU.RCP64H R9, R7 ;  /* 0x0000000700097308 */ /* 0x000e260000001800 */
[----:B0-----:R-:W-:-:S08]  /*0350*/  DFMA R10, -R6, R8, 1 ;  /* 0x3ff00000060a742b */ /* 0x001fd00000000108 */
[----:B------:R-:W-:-:S08]  /*0360*/  DFMA R10, R10, R10, R10 ;  /* 0x0000000a0a0a722b */ /* 0x000fd0000000000a */
[----:B------:R-:W-:-:S08]  /*0370*/  DFMA R10, R8, R10, R8 ;  /* 0x0000000a080a722b */ /* 0x000fd00000000008 */
[----:B------:R-:W-:-:S08]  /*0380*/  DFMA R8, -R6, R10, 1 ;  /* 0x3ff000000608742b */ /* 0x000fd0000000010a */
[----:B------:R-:W-:-:S08]  /*0390*/  DFMA R8, R10, R8, R10 ;  /* 0x000000080a08722b */ /* 0x000fd0000000000a */
[----:B------:R-:W-:-:S08]  /*03a0*/  DMUL R8, R8, 2.2250738585072013831e-308 ;  /* 0x0010000008087828 */ /* 0x000fd00000000000 */
[----:B------:R-:W-:-:S08]  /*03b0*/  DFMA R4, -R4, R8, 1 ;  /* 0x3ff000000404742b */ /* 0x000fd00000000108 */
[----:B------:R-:W-:-:S08]  /*03c0*/  DFMA R4, R4, R4, R4 ;  /* 0x000000040404722b */ /* 0x000fd00000000004 */
[----:B------:R-:W-:Y:S01]  /*03d0*/  DFMA R6, R8, R4, R8 ;  /* 0x000000040806722b */ /* 0x000fe20000000008 */
[----:B------:R-:W-:Y:S10]  /*03e0*/  BRA `(.L_x_5) ;  /* 0x0000000000307947 */ /* 0x000ff40003800000 */
.L_x_6:
[----:B------:R-:W-:Y:S01]  /*03f0*/  DMUL R4, R4, 8.11296384146066816958e+31 ;  /* 0x4690000004047828 */ /* 0x000fe20000000000 */
[----:B------:R-:W-:-:S05]  /*0400*/  MOV R6, R8 ;  /* 0x0000000800067202 */ /* 0x000fca0000000f00 */
[----:B------:R-:W0:Y:S02]  /*0410*/  MUFU.RCP64H R7, R5 ;  /* 0x0000000500077308 */ /* 0x000e240000001800 */
[----:B0-----:R-:W-:-:S08]  /*0420*/  DFMA R8, -R4, R6, 1 ;  /* 0x3ff000000408742b */ /* 0x001fd00000000106 */
[----:B------:R-:W-:-:S08]  /*0430*/  DFMA R8, R8, R8, R8 ;  /* 0x000000080808722b */ /* 0x000fd00000000008 */
[----:B------:R-:W-:-:S08]  /*0440*/  DFMA R8, R6, R8, R6 ;  /* 0x000000080608722b */ /* 0x000fd00000000006 */
[----:B------:R-:W-:-:S08]  /*0450*/  DFMA R6, -R4, R8, 1 ;  /* 0x3ff000000406742b */ /* 0x000fd00000000108 */
[----:B------:R-:W-:-:S08]  /*0460*/  DFMA R6, R8, R6, R8 ;  /* 0x000000060806722b */ /* 0x000fd00000000008 */
[----:B------:R-:W-:Y:S01]  /*0470*/  DMUL R6, R6, 8.11296384146066816958e+31 ;  /* 0x4690000006067828 */ /* 0x000fe20000000000 */
[----:B------:R-:W-:Y:S10]  /*0480*/  BRA `(.L_x_5) ;  /* 0x0000000000087947 */ /* 0x000ff40003800000 */
.L_x_4:
[----:B------:R-:W-:Y:S01]  /*0490*/  LOP3.LUT R7, R5, 0x80000, RZ, 0xfc, !PT ;  /* 0x0008000005077812 */ /* 0x000fe200078efcff */
[----:B------:R-:W-:-:S07]  /*04a0*/  IMAD.MOV.U32 R6, RZ, RZ, R4 ;  /* 0x000000ffff067224 */ /* 0x000fce00078e0004 */
.L_x_5:
[----:B------:R-:W-:Y:S05]  /*04b0*/  BSYNC.RECONVERGENT B1 ;  /* 0x0000000000017941 */ /* 0x000fea0003800200 */
.L_x_3:
[----:B------:R-:W-:Y:S01]  /*04c0*/  MOV R4, R0 ;  /* 0x0000000000047202 */ /* 0x000fe20000000f00 */
[----:B------:R-:W-:Y:S01]  /*04d0*/  IMAD.MOV.U32 R5, RZ, RZ, 0x0 ;  /* 0x00000000ff057424 */ /* 0x000fe200078e00ff */
[----:B------:R-:W-:Y:S01]  /*04e0*/  MOV R8, R6 ;  /* 0x0000000600087202 */ /* 0x000fe20000000f00 */
[----:B------:R-:W-:Y:S02]  /*04f0*/  IMAD.MOV.U32 R9, RZ, RZ, R7 ;  /* 0x000000ffff097224 */ /* 0x000fe400078e0007 */
[----:B------:R-:W-:Y:S05]  /*0500*/  RET.REL.NODEC R4 `(_Z15d_apply_sigmoidPfi) ;  /* 0xfffffff804bc7950 */ /* 0x000fea0003c3ffff */
.L_x_7:
        /* <DEDUP_REMOVED lines=15> */
.L_x_8:


//--------------------- .nv.shared.reserved.0     --------------------------
	.section	.nv.shared.reserved.0,"aw",@nobits
	.weak		__nv_reservedSMEM_offset_0_alias
	.size		__nv_reservedSMEM_offset_0_alias, 0, 64
	.other		__nv_reservedSMEM_offset_0_alias,@"STO_CUDA_RESERVED_SHARED STV_DEFAULT"
__nv_reservedSMEM_offset_0_alias:
	.zero		0
	.zero		64


//--------------------- .nv.constant0._Z6d_subsPfS_S_ --------------------------
	.section	.nv.constant0._Z6d_subsPfS_S_,"a",@progbits
	.sectionflags	@""
	.align	4
.nv.constant0._Z6d_subsPfS_S_:
	.zero		920


//--------------------- .nv.constant0._Z15d_apply_sigmoidPfi --------------------------
	.section	.nv.constant0._Z15d_apply_sigmoidPfi,"a",@progbits
	.sectionflags	@""
	.align	4
.nv.constant0._Z15d_apply_sigmoidPfi:
	.zero		908


//--------------------- SYMBOLS --------------------------

	.type		.nv.reservedSmem.offset0,@object
	.size		.nv.reservedSmem.offset0,0x4
